	.headerflags	@"EF_CUDA_TEXMODE_UNIFIED EF_CUDA_64BIT_ADDRESS EF_CUDA_ACCELERATORS EF_CUDA_SM90 EF_CUDA_VIRTUAL_SM(EF_CUDA_SM90)"
	.elftype	@"ET_EXEC"


//--------------------- .nv.info                  --------------------------
	.section	.nv.info,"",@"SHT_CUDA_INFO"
	.align	4


	//----- nvinfo : EIATTR_REGCOUNT
	.align		4
        /*0000*/ 	.byte	0x04, 0x2f
        /*0002*/ 	.short	(.L_1 - .L_0)
	.align		4
.L_0:
        /*0004*/ 	.word	index@(triton_poi_fused_convolution_relu_25)
        /*0008*/ 	.word	0x0000000c


	//----- nvinfo : EIATTR_MIN_STACK_SIZE
	.align		4
.L_1:
        /*000c*/ 	.byte	0x04, 0x12
        /*000e*/ 	.short	(.L_3 - .L_2)
	.align		4
.L_2:
        /*0010*/ 	.word	index@(triton_poi_fused_convolution_relu_25)
        /*0014*/ 	.word	0x00000000


	//----- nvinfo : EIATTR_FRAME_SIZE
	.align		4
.L_3:
        /*0018*/ 	.byte	0x04, 0x11
        /*001a*/ 	.short	(.L_5 - .L_4)
	.align		4
.L_4:
        /*001c*/ 	.word	index@(triton_poi_fused_convolution_relu_25)
        /*0020*/ 	.word	0x00000000


	//----- nvinfo : EIATTR_MIN_STACK_SIZE
	.align		4
.L_5:
        /*0024*/ 	.byte	0x04, 0x12
        /*0026*/ 	.short	(.L_7 - .L_6)
	.align		4
.L_6:
        /*0028*/ 	.word	index@(triton_poi_fused_convolution_relu_25)
        /*002c*/ 	.word	0x00000000
.L_7:


//--------------------- .nv.info.triton_poi_fused_convolution_relu_25 --------------------------
	.section	.nv.info.triton_poi_fused_convolution_relu_25,"",@"SHT_CUDA_INFO"
	.sectionflags	@""
	.align	4


	//----- nvinfo : EIATTR_CUDA_API_VERSION
	.align		4
        /*0000*/ 	.byte	0x04, 0x37
        /*0002*/ 	.short	(.L_9 - .L_8)
.L_8:
        /*0004*/ 	.word	0x0000007c


	//----- nvinfo : EIATTR_KPARAM_INFO
	.align		4
.L_9:
        /*0008*/ 	.byte	0x04, 0x17
        /*000a*/ 	.short	(.L_11 - .L_10)
.L_10:
        /*000c*/ 	.word	0x00000000
        /*0010*/ 	.short	0x0002
        /*0012*/ 	.short	0x0010
        /*0014*/ 	.byte	0x00, 0xf0, 0x11, 0x00


	//----- nvinfo : EIATTR_KPARAM_INFO
	.align		4
.L_11:
        /*0018*/ 	.byte	0x04, 0x17
        /*001a*/ 	.short	(.L_13 - .L_12)
.L_12:
        /*001c*/ 	.word	0x00000000
        /*0020*/ 	.short	0x0001
        /*0022*/ 	.short	0x0008
        /*0024*/ 	.byte	0x00, 0xf4, 0x21, 0x00


	//----- nvinfo : EIATTR_KPARAM_INFO
	.align		4
.L_13:
        /*0028*/ 	.byte	0x04, 0x17
        /*002a*/ 	.short	(.L_15 - .L_14)
.L_14:
        /*002c*/ 	.word	0x00000000
        /*0030*/ 	.short	0x0000
        /*0032*/ 	.short	0x0000
        /*0034*/ 	.byte	0x00, 0xf4, 0x21, 0x00


	//----- nvinfo : EIATTR_SPARSE_MMA_MASK
	.align		4
.L_15:
        /*0038*/ 	.byte	0x03, 0x50
        /*003a*/ 	.short	0x0000


	//----- nvinfo : EIATTR_MAXREG_COUNT
	.align		4
        /*003c*/ 	.byte	0x03, 0x1b
        /*003e*/ 	.short	0x00ff


	//----- nvinfo : EIATTR_EXIT_INSTR_OFFSETS
	.align		4
        /*0040*/ 	.byte	0x04, 0x1c
        /*0042*/ 	.short	(.L_17 - .L_16)


	//   ....[0]....
.L_16:
        /*0044*/ 	.word	0x000001b0


	//   ....[1]....
        /*0048*/ 	.word	0x000001d0


	//----- nvinfo : EIATTR_REQNTID
	.align		4
.L_17:
        /*004c*/ 	.byte	0x04, 0x10
        /*004e*/ 	.short	(.L_19 - .L_18)
.L_18:
        /*0050*/ 	.word	0x00000080
        /*0054*/ 	.word	0x00000001
        /*0058*/ 	.word	0x00000001


	//----- nvinfo : EIATTR_CBANK_PARAM_SIZE
	.align		4
.L_19:
        /*005c*/ 	.byte	0x03, 0x19
        /*005e*/ 	.short	0x0014


	//----- nvinfo : EIATTR_PARAM_CBANK
	.align		4
        /*0060*/ 	.byte	0x04, 0x0a
        /*0062*/ 	.short	(.L_21 - .L_20)
	.align		4
.L_20:
        /*0064*/ 	.word	index@(.nv.constant0.triton_poi_fused_convolution_relu_25)
        /*0068*/ 	.short	0x0210
        /*006a*/ 	.short	0x0014


	//----- nvinfo : EIATTR_SW_WAR
	.align		4
.L_21:
        /*006c*/ 	.byte	0x04, 0x36
        /*006e*/ 	.short	(.L_23 - .L_22)
.L_22:
        /*0070*/ 	.word	0x00000008
.L_23:


//--------------------- .nv.callgraph             --------------------------
	.section	.nv.callgraph,"",@"SHT_CUDA_CALLGRAPH"
	.align	4
	.sectionentsize	8
	.align		4
        /*0000*/ 	.word	0x00000000
	.align		4
        /*0004*/ 	.word	0xffffffff
	.align		4
        /*0008*/ 	.word	0x00000000
	.align		4
        /*000c*/ 	.word	0xfffffffe
	.align		4
        /*0010*/ 	.word	0x00000000
	.align		4
        /*0014*/ 	.word	0xfffffffd
	.align		4
        /*0018*/ 	.word	0x00000000
	.align		4
        /*001c*/ 	.word	0xfffffffc


//--------------------- .text.triton_poi_fused_convolution_relu_25 --------------------------
	.section	.text.triton_poi_fused_convolution_relu_25,"ax",@progbits
	.align	128
        .global         triton_poi_fused_convolution_relu_25
        .type           triton_poi_fused_convolution_relu_25,@function
        .size           triton_poi_fused_convolution_relu_25,(.L_x_1 - triton_poi_fused_convolution_relu_25)
        .other          triton_poi_fused_convolution_relu_25,@"STO_CUDA_ENTRY STV_DEFAULT"
triton_poi_fused_convolution_relu_25:
.text.triton_poi_fused_convolution_relu_25:
[----:B------:R-:W0:Y:S02]  /*0000*/  LDC R1, c[0x0][0x28] ;  /* 0x00000a00ff017b82 */ /* 0x000e240000000800 */
[----:B------:R-:W1:Y:S01]  /*0010*/  S2R R0, SR_TID.X ;  /* 0x0000000000007919 */ /* 0x000e620000002100 */
[----:B------:R-:W2:Y:S01]  /*0020*/  LDC.64 R2, c[0x0][0x210] ;  /* 0x00008400ff027b82 */ /* 0x000ea20000000a00 */
[----:B------:R-:W-:Y:S01]  /*0030*/  ULDC.64 UR4, c[0x0][0x208] ;  /* 0x0000820000047ab9 */ /* 0x000fe20000000a00 */
[----:B------:R-:W3:Y:S06]  /*0040*/  S2R R7, SR_CTAID.X ;  /* 0x0000000000077919 */ /* 0x000eec0000002500 */
[----:B------:R-:W4:Y:S01]  /*0050*/  LDC.64 R4, c[0x0][0x218] ;  /* 0x00008600ff047b82 */ /* 0x000f220000000a00 */
[----:B-1----:R-:W-:Y:S01]  /*0060*/  IMAD.SHL.U32 R0, R0, 0x2, RZ ;  /* 0x0000000200007824 */ /* 0x002fe200078e00ff */
[----:B---3--:R-:W-:-:S04]  /*0070*/  SHF.R.S32.HI R6, RZ, 0x17, R7 ;  /* 0x00000017ff067819 */ /* 0x008fc80000011407 */
[----:B------:R-:W-:-:S05]  /*0080*/  LOP3.LUT R0, R0, 0xfe, RZ, 0xc0, !PT ;  /* 0x000000fe00007812 */ /* 0x000fca00078ec0ff */
[----:B------:R-:W-:Y:S01]  /*0090*/  IMAD R7, R7, 0x100, R0 ;  /* 0x0000010007077824 */ /* 0x000fe200078e0200 */
[----:B------:R-:W-:-:S03]  /*00a0*/  SGXT R0, R6, 0x1 ;  /* 0x000000010600781a */ /* 0x000fc60000000200 */
[C---:B--2---:R-:W-:Y:S01]  /*00b0*/  IMAD.WIDE R2, R7.reuse, 0x4, R2 ;  /* 0x0000000407027825 */ /* 0x044fe200078e0202 */
[----:B------:R-:W-:Y:S02]  /*00c0*/  LEA.HI R0, R0, R7, RZ, 0x6 ;  /* 0x0000000700007211 */ /* 0x000fe400078f30ff */
[----:B------:R-:W-:Y:S02]  /*00d0*/  ISETP.GE.AND P2, PT, R7, 0xe100, PT ;  /* 0x0000e1000700780c */ /* 0x000fe40003f46270 */
[----:B------:R-:W-:-:S05]  /*00e0*/  LOP3.LUT R0, R0, 0xffffffc0, RZ, 0xc0, !PT ;  /* 0xffffffc000007812 */ /* 0x000fca00078ec0ff */
[----:B------:R-:W-:Y:S01]  /*00f0*/  IMAD.IADD R9, R7, 0x1, -R0 ;  /* 0x0000000107097824 */ /* 0x000fe200078e0a00 */
[----:B------:R-:W-:-:S03]  /*0100*/  CS2R R6, SRZ ;  /* 0x0000000000067805 */ /* 0x000fc6000001ff00 */
[----:B----4-:R-:W-:Y:S01]  /*0110*/  IMAD.WIDE R4, R9, 0x4, R4 ;  /* 0x0000000409047825 */ /* 0x010fe200078e0204 */
[----:B------:R-:W-:Y:S02]  /*0120*/  CS2R R8, SRZ ;  /* 0x0000000000087805 */ /* 0x000fe4000001ff00 */
[----:B------:R-:W2:Y:S04]  /*0130*/  @!P2 LDG.E.64 R6, desc[UR4][R2.64] ;  /* 0x000000040206a981 */ /* 0x000ea8000c1e1b00 */
[----:B------:R-:W2:Y:S02]  /*0140*/  @!P2 LDG.E.EL.64 R8, desc[UR4][R4.64] ;  /* 0x000000040408a981 */ /* 0x000ea4000c2e1b00 */
[----:B--2---:R-:W-:Y:S01]  /*0150*/  FSETP.GEU.AND P0, PT, R6, -R8, PT ;  /* 0x800000080600720b */ /* 0x004fe20003f0e000 */
[----:B------:R-:W-:Y:S01]  /*0160*/  FADD R6, R8, R6 ;  /* 0x0000000608067221 */ /* 0x000fe20000000000 */
[----:B------:R-:W-:Y:S01]  /*0170*/  FADD R0, R9, R7 ;  /* 0x0000000709007221 */ /* 0x000fe20000000000 */
[----:B------:R-:W-:-:S03]  /*0180*/  FSETP.GEU.AND P1, PT, R7, -R9, PT ;  /* 0x800000090700720b */ /* 0x000fc60003f2e000 */
[----:B------:R-:W-:Y:S02]  /*0190*/  FSEL R6, R6, RZ, P0 ;  /* 0x000000ff06067208 */ /* 0x000fe40000000000 */
[----:B------:R-:W-:Y:S01]  /*01a0*/  FSEL R7, R0, RZ, P1 ;  /* 0x000000ff00077208 */ /* 0x000fe20000800000 */
[----:B------:R-:W-:Y:S07]  /*01b0*/  @P2 EXIT ;  /* 0x000000000000294d */ /* 0x000fee0003800000 */
[----:B------:R-:W-:Y:S01]  /*01c0*/  STG.E.64 desc[UR4][R2.64], R6 ;  /* 0x0000000602007986 */ /* 0x000fe2000c101b04 */
[----:B------:R-:W-:Y:S05]  /*01d0*/  EXIT ;  /* 0x000000000000794d */ /* 0x000fea0003800000 */
.L_x_0:
[----:B------:R-:W-:-:S00]  /*01e0*/  BRA `(.L_x_0) ;  /* 0xfffffffc00fc7947 */ /* 0x000fc0000383ffff */
[----:B------:R-:W-:-:S00]  /*01f0*/  NOP ;  /* 0x0000000000007918 */ /* 0x000fc00000000000 */
        /* <DEDUP_REMOVED lines=8> */
.L_x_1:


//--------------------- .nv.constant0.triton_poi_fused_convolution_relu_25 --------------------------
	.section	.nv.constant0.triton_poi_fused_convolution_relu_25,"a",@progbits
	.sectionflags	@""
	.align	4
.nv.constant0.triton_poi_fused_convolution_relu_25:
	.zero		548
